//
// Generated by NVIDIA NVVM Compiler
//
// Compiler Build ID: CL-36424714
// Cuda compilation tools, release 13.0, V13.0.88
// Based on NVVM 20.0.0
//

.version 9.0
.target sm_100
.address_size 64

	// .globl	_Z10calcColumnPii
.extern .func  (.param .b32 func_retval0) vprintf
(
	.param .b64 vprintf_param_0,
	.param .b64 vprintf_param_1
)
;
.global .align 1 .b8 $str[4] = {37, 100, 9};
.global .align 1 .b8 $str$1[2] = {10};

.visible .entry _Z10calcColumnPii(
	.param .u64 .ptr .align 1 _Z10calcColumnPii_param_0,
	.param .u32 _Z10calcColumnPii_param_1
)
{
	.local .align 8 .b8 	__local_depot0[8];
	.reg .b64 	%SP;
	.reg .b64 	%SPL;
	.reg .pred 	%p<46>;
	.reg .b32 	%r<133>;
	.reg .b64 	%rd<112>;

	mov.u64 	%SPL, __local_depot0;
	cvta.local.u64 	%SP, %SPL;
	ld.param.u64 	%rd10, [_Z10calcColumnPii_param_0];
	ld.param.u32 	%r52, [_Z10calcColumnPii_param_1];
	cvta.to.global.u64 	%rd1, %rd10;
	add.u64 	%rd11, %SP, 0;
	add.u64 	%rd2, %SPL, 0;
	mov.u32 	%r53, %ctaid.x;
	mov.u32 	%r54, %ntid.x;
	mov.u32 	%r55, %tid.x;
	mad.lo.s32 	%r1, %r53, %r54, %r55;
	setp.lt.s32 	%p1, %r52, 1;
	@%p1 bra 	$L__BB0_82;
	mul.wide.s32 	%rd12, %r1, 4;
	add.s64 	%rd3, %rd1, %rd12;
	and.b32  	%r2, %r52, 15;
	add.s32 	%r3, %r2, -1;
	and.b32  	%r4, %r52, 7;
	add.s32 	%r5, %r4, -1;
	and.b32  	%r6, %r52, 2147483632;
	and.b32  	%r7, %r52, 3;
	neg.s32 	%r8, %r6;
	add.s64 	%rd4, %rd1, 32;
	mov.b32 	%r126, 0;
	mov.u64 	%rd109, $str$1;
	mov.u64 	%rd106, $str;
$L__BB0_2:
	setp.eq.s32 	%p2, %r1, 0;
	mov.b32 	%r128, 1;
	@%p2 bra 	$L__BB0_5;
	setp.gt.s32 	%p3, %r1, %r126;
	mov.b32 	%r128, 0;
	@%p3 bra 	$L__BB0_5;
	ld.global.u32 	%r60, [%rd3+-4];
	add.s32 	%r128, %r60, %r127;
$L__BB0_5:
	setp.ne.s32 	%p4, %r1, 0;
	bar.sync 	0;
	st.global.u32 	[%rd3], %r128;
	bar.sync 	0;
	@%p4 bra 	$L__BB0_81;
	setp.lt.u32 	%p5, %r52, 16;
	mov.b32 	%r131, 0;
	@%p5 bra 	$L__BB0_41;
	mov.u64 	%rd111, %rd4;
	mov.u32 	%r129, %r8;
$L__BB0_8:
	.pragma "nounroll";
	ld.global.u32 	%r14, [%rd111+-32];
	setp.eq.s32 	%p6, %r14, 0;
	@%p6 bra 	$L__BB0_10;
	st.local.u32 	[%rd2], %r14;
	cvta.global.u64 	%rd14, %rd106;
	add.u64 	%rd15, %SP, 0;
	{ // callseq 0, 0
	.param .b64 param0;
	st.param.b64 	[param0], %rd14;
	.param .b64 param1;
	st.param.b64 	[param1], %rd15;
	.param .b32 retval0;
	call.uni (retval0), 
	vprintf, 
	(
	param0, 
	param1
	);
	ld.param.b32 	%r62, [retval0];
	} // callseq 0
$L__BB0_10:
	ld.global.u32 	%r15, [%rd111+-28];
	setp.eq.s32 	%p7, %r15, 0;
	@%p7 bra 	$L__BB0_12;
	st.local.u32 	[%rd2], %r15;
	cvta.global.u64 	%rd17, %rd106;
	add.u64 	%rd18, %SP, 0;
	{ // callseq 1, 0
	.param .b64 param0;
	st.param.b64 	[param0], %rd17;
	.param .b64 param1;
	st.param.b64 	[param1], %rd18;
	.param .b32 retval0;
	call.uni (retval0), 
	vprintf, 
	(
	param0, 
	param1
	);
	ld.param.b32 	%r64, [retval0];
	} // callseq 1
$L__BB0_12:
	ld.global.u32 	%r16, [%rd111+-24];
	setp.eq.s32 	%p8, %r16, 0;
	@%p8 bra 	$L__BB0_14;
	st.local.u32 	[%rd2], %r16;
	cvta.global.u64 	%rd20, %rd106;
	add.u64 	%rd21, %SP, 0;
	{ // callseq 2, 0
	.param .b64 param0;
	st.param.b64 	[param0], %rd20;
	.param .b64 param1;
	st.param.b64 	[param1], %rd21;
	.param .b32 retval0;
	call.uni (retval0), 
	vprintf, 
	(
	param0, 
	param1
	);
	ld.param.b32 	%r66, [retval0];
	} // callseq 2
$L__BB0_14:
	ld.global.u32 	%r17, [%rd111+-20];
	setp.eq.s32 	%p9, %r17, 0;
	@%p9 bra 	$L__BB0_16;
	st.local.u32 	[%rd2], %r17;
	cvta.global.u64 	%rd23, %rd106;
	add.u64 	%rd24, %SP, 0;
	{ // callseq 3, 0
	.param .b64 param0;
	st.param.b64 	[param0], %rd23;
	.param .b64 param1;
	st.param.b64 	[param1], %rd24;
	.param .b32 retval0;
	call.uni (retval0), 
	vprintf, 
	(
	param0, 
	param1
	);
	ld.param.b32 	%r68, [retval0];
	} // callseq 3
$L__BB0_16:
	ld.global.u32 	%r18, [%rd111+-16];
	setp.eq.s32 	%p10, %r18, 0;
	@%p10 bra 	$L__BB0_18;
	st.local.u32 	[%rd2], %r18;
	cvta.global.u64 	%rd26, %rd106;
	add.u64 	%rd27, %SP, 0;
	{ // callseq 4, 0
	.param .b64 param0;
	st.param.b64 	[param0], %rd26;
	.param .b64 param1;
	st.param.b64 	[param1], %rd27;
	.param .b32 retval0;
	call.uni (retval0), 
	vprintf, 
	(
	param0, 
	param1
	);
	ld.param.b32 	%r70, [retval0];
	} // callseq 4
$L__BB0_18:
	ld.global.u32 	%r19, [%rd111+-12];
	setp.eq.s32 	%p11, %r19, 0;
	@%p11 bra 	$L__BB0_20;
	st.local.u32 	[%rd2], %r19;
	cvta.global.u64 	%rd29, %rd106;
	add.u64 	%rd30, %SP, 0;
	{ // callseq 5, 0
	.param .b64 param0;
	st.param.b64 	[param0], %rd29;
	.param .b64 param1;
	st.param.b64 	[param1], %rd30;
	.param .b32 retval0;
	call.uni (retval0), 
	vprintf, 
	(
	param0, 
	param1
	);
	ld.param.b32 	%r72, [retval0];
	} // callseq 5
$L__BB0_20:
	ld.global.u32 	%r20, [%rd111+-8];
	setp.eq.s32 	%p12, %r20, 0;
	@%p12 bra 	$L__BB0_22;
	st.local.u32 	[%rd2], %r20;
	cvta.global.u64 	%rd32, %rd106;
	add.u64 	%rd33, %SP, 0;
	{ // callseq 6, 0
	.param .b64 param0;
	st.param.b64 	[param0], %rd32;
	.param .b64 param1;
	st.param.b64 	[param1], %rd33;
	.param .b32 retval0;
	call.uni (retval0), 
	vprintf, 
	(
	param0, 
	param1
	);
	ld.param.b32 	%r74, [retval0];
	} // callseq 6
$L__BB0_22:
	ld.global.u32 	%r21, [%rd111+-4];
	setp.eq.s32 	%p13, %r21, 0;
	@%p13 bra 	$L__BB0_24;
	st.local.u32 	[%rd2], %r21;
	cvta.global.u64 	%rd35, %rd106;
	add.u64 	%rd36, %SP, 0;
	{ // callseq 7, 0
	.param .b64 param0;
	st.param.b64 	[param0], %rd35;
	.param .b64 param1;
	st.param.b64 	[param1], %rd36;
	.param .b32 retval0;
	call.uni (retval0), 
	vprintf, 
	(
	param0, 
	param1
	);
	ld.param.b32 	%r76, [retval0];
	} // callseq 7
$L__BB0_24:
	ld.global.u32 	%r22, [%rd111];
	setp.eq.s32 	%p14, %r22, 0;
	@%p14 bra 	$L__BB0_26;
	st.local.u32 	[%rd2], %r22;
	cvta.global.u64 	%rd38, %rd106;
	add.u64 	%rd39, %SP, 0;
	{ // callseq 8, 0
	.param .b64 param0;
	st.param.b64 	[param0], %rd38;
	.param .b64 param1;
	st.param.b64 	[param1], %rd39;
	.param .b32 retval0;
	call.uni (retval0), 
	vprintf, 
	(
	param0, 
	param1
	);
	ld.param.b32 	%r78, [retval0];
	} // callseq 8
$L__BB0_26:
	ld.global.u32 	%r23, [%rd111+4];
	setp.eq.s32 	%p15, %r23, 0;
	@%p15 bra 	$L__BB0_28;
	st.local.u32 	[%rd2], %r23;
	cvta.global.u64 	%rd41, %rd106;
	add.u64 	%rd42, %SP, 0;
	{ // callseq 9, 0
	.param .b64 param0;
	st.param.b64 	[param0], %rd41;
	.param .b64 param1;
	st.param.b64 	[param1], %rd42;
	.param .b32 retval0;
	call.uni (retval0), 
	vprintf, 
	(
	param0, 
	param1
	);
	ld.param.b32 	%r80, [retval0];
	} // callseq 9
$L__BB0_28:
	ld.global.u32 	%r24, [%rd111+8];
	setp.eq.s32 	%p16, %r24, 0;
	@%p16 bra 	$L__BB0_30;
	st.local.u32 	[%rd2], %r24;
	cvta.global.u64 	%rd44, %rd106;
	add.u64 	%rd45, %SP, 0;
	{ // callseq 10, 0
	.param .b64 param0;
	st.param.b64 	[param0], %rd44;
	.param .b64 param1;
	st.param.b64 	[param1], %rd45;
	.param .b32 retval0;
	call.uni (retval0), 
	vprintf, 
	(
	param0, 
	param1
	);
	ld.param.b32 	%r82, [retval0];
	} // callseq 10
$L__BB0_30:
	ld.global.u32 	%r25, [%rd111+12];
	setp.eq.s32 	%p17, %r25, 0;
	@%p17 bra 	$L__BB0_32;
	st.local.u32 	[%rd2], %r25;
	cvta.global.u64 	%rd47, %rd106;
	add.u64 	%rd48, %SP, 0;
	{ // callseq 11, 0
	.param .b64 param0;
	st.param.b64 	[param0], %rd47;
	.param .b64 param1;
	st.param.b64 	[param1], %rd48;
	.param .b32 retval0;
	call.uni (retval0), 
	vprintf, 
	(
	param0, 
	param1
	);
	ld.param.b32 	%r84, [retval0];
	} // callseq 11
$L__BB0_32:
	ld.global.u32 	%r26, [%rd111+16];
	setp.eq.s32 	%p18, %r26, 0;
	@%p18 bra 	$L__BB0_34;
	st.local.u32 	[%rd2], %r26;
	cvta.global.u64 	%rd50, %rd106;
	add.u64 	%rd51, %SP, 0;
	{ // callseq 12, 0
	.param .b64 param0;
	st.param.b64 	[param0], %rd50;
	.param .b64 param1;
	st.param.b64 	[param1], %rd51;
	.param .b32 retval0;
	call.uni (retval0), 
	vprintf, 
	(
	param0, 
	param1
	);
	ld.param.b32 	%r86, [retval0];
	} // callseq 12
$L__BB0_34:
	ld.global.u32 	%r27, [%rd111+20];
	setp.eq.s32 	%p19, %r27, 0;
	@%p19 bra 	$L__BB0_36;
	st.local.u32 	[%rd2], %r27;
	cvta.global.u64 	%rd53, %rd106;
	add.u64 	%rd54, %SP, 0;
	{ // callseq 13, 0
	.param .b64 param0;
	st.param.b64 	[param0], %rd53;
	.param .b64 param1;
	st.param.b64 	[param1], %rd54;
	.param .b32 retval0;
	call.uni (retval0), 
	vprintf, 
	(
	param0, 
	param1
	);
	ld.param.b32 	%r88, [retval0];
	} // callseq 13
$L__BB0_36:
	ld.global.u32 	%r28, [%rd111+24];
	setp.eq.s32 	%p20, %r28, 0;
	@%p20 bra 	$L__BB0_38;
	st.local.u32 	[%rd2], %r28;
	cvta.global.u64 	%rd56, %rd106;
	add.u64 	%rd57, %SP, 0;
	{ // callseq 14, 0
	.param .b64 param0;
	st.param.b64 	[param0], %rd56;
	.param .b64 param1;
	st.param.b64 	[param1], %rd57;
	.param .b32 retval0;
	call.uni (retval0), 
	vprintf, 
	(
	param0, 
	param1
	);
	ld.param.b32 	%r90, [retval0];
	} // callseq 14
$L__BB0_38:
	ld.global.u32 	%r29, [%rd111+28];
	setp.eq.s32 	%p21, %r29, 0;
	@%p21 bra 	$L__BB0_40;
	st.local.u32 	[%rd2], %r29;
	cvta.global.u64 	%rd59, %rd106;
	add.u64 	%rd60, %SP, 0;
	{ // callseq 15, 0
	.param .b64 param0;
	st.param.b64 	[param0], %rd59;
	.param .b64 param1;
	st.param.b64 	[param1], %rd60;
	.param .b32 retval0;
	call.uni (retval0), 
	vprintf, 
	(
	param0, 
	param1
	);
	ld.param.b32 	%r92, [retval0];
	} // callseq 15
$L__BB0_40:
	add.s32 	%r129, %r129, 16;
	add.s64 	%rd111, %rd111, 64;
	setp.ne.s32 	%p22, %r129, 0;
	mov.u32 	%r131, %r6;
	@%p22 bra 	$L__BB0_8;
$L__BB0_41:
	setp.eq.s32 	%p23, %r2, 0;
	@%p23 bra 	$L__BB0_80;
	setp.lt.u32 	%p24, %r3, 7;
	@%p24 bra 	$L__BB0_60;
	mul.wide.u32 	%rd61, %r131, 4;
	add.s64 	%rd7, %rd1, %rd61;
	ld.global.u32 	%r32, [%rd7];
	setp.eq.s32 	%p25, %r32, 0;
	@%p25 bra 	$L__BB0_45;
	st.local.u32 	[%rd2], %r32;
	cvta.global.u64 	%rd63, %rd106;
	add.u64 	%rd64, %SP, 0;
	{ // callseq 16, 0
	.param .b64 param0;
	st.param.b64 	[param0], %rd63;
	.param .b64 param1;
	st.param.b64 	[param1], %rd64;
	.param .b32 retval0;
	call.uni (retval0), 
	vprintf, 
	(
	param0, 
	param1
	);
	ld.param.b32 	%r94, [retval0];
	} // callseq 16
$L__BB0_45:
	ld.global.u32 	%r33, [%rd7+4];
	setp.eq.s32 	%p26, %r33, 0;
	@%p26 bra 	$L__BB0_47;
	st.local.u32 	[%rd2], %r33;
	cvta.global.u64 	%rd66, %rd106;
	add.u64 	%rd67, %SP, 0;
	{ // callseq 17, 0
	.param .b64 param0;
	st.param.b64 	[param0], %rd66;
	.param .b64 param1;
	st.param.b64 	[param1], %rd67;
	.param .b32 retval0;
	call.uni (retval0), 
	vprintf, 
	(
	param0, 
	param1
	);
	ld.param.b32 	%r96, [retval0];
	} // callseq 17
$L__BB0_47:
	ld.global.u32 	%r34, [%rd7+8];
	setp.eq.s32 	%p27, %r34, 0;
	@%p27 bra 	$L__BB0_49;
	st.local.u32 	[%rd2], %r34;
	cvta.global.u64 	%rd69, %rd106;
	add.u64 	%rd70, %SP, 0;
	{ // callseq 18, 0
	.param .b64 param0;
	st.param.b64 	[param0], %rd69;
	.param .b64 param1;
	st.param.b64 	[param1], %rd70;
	.param .b32 retval0;
	call.uni (retval0), 
	vprintf, 
	(
	param0, 
	param1
	);
	ld.param.b32 	%r98, [retval0];
	} // callseq 18
$L__BB0_49:
	ld.global.u32 	%r35, [%rd7+12];
	setp.eq.s32 	%p28, %r35, 0;
	@%p28 bra 	$L__BB0_51;
	st.local.u32 	[%rd2], %r35;
	cvta.global.u64 	%rd72, %rd106;
	add.u64 	%rd73, %SP, 0;
	{ // callseq 19, 0
	.param .b64 param0;
	st.param.b64 	[param0], %rd72;
	.param .b64 param1;
	st.param.b64 	[param1], %rd73;
	.param .b32 retval0;
	call.uni (retval0), 
	vprintf, 
	(
	param0, 
	param1
	);
	ld.param.b32 	%r100, [retval0];
	} // callseq 19
$L__BB0_51:
	ld.global.u32 	%r36, [%rd7+16];
	setp.eq.s32 	%p29, %r36, 0;
	@%p29 bra 	$L__BB0_53;
	st.local.u32 	[%rd2], %r36;
	cvta.global.u64 	%rd75, %rd106;
	add.u64 	%rd76, %SP, 0;
	{ // callseq 20, 0
	.param .b64 param0;
	st.param.b64 	[param0], %rd75;
	.param .b64 param1;
	st.param.b64 	[param1], %rd76;
	.param .b32 retval0;
	call.uni (retval0), 
	vprintf, 
	(
	param0, 
	param1
	);
	ld.param.b32 	%r102, [retval0];
	} // callseq 20
$L__BB0_53:
	ld.global.u32 	%r37, [%rd7+20];
	setp.eq.s32 	%p30, %r37, 0;
	@%p30 bra 	$L__BB0_55;
	st.local.u32 	[%rd2], %r37;
	cvta.global.u64 	%rd78, %rd106;
	add.u64 	%rd79, %SP, 0;
	{ // callseq 21, 0
	.param .b64 param0;
	st.param.b64 	[param0], %rd78;
	.param .b64 param1;
	st.param.b64 	[param1], %rd79;
	.param .b32 retval0;
	call.uni (retval0), 
	vprintf, 
	(
	param0, 
	param1
	);
	ld.param.b32 	%r104, [retval0];
	} // callseq 21
$L__BB0_55:
	ld.global.u32 	%r38, [%rd7+24];
	setp.eq.s32 	%p31, %r38, 0;
	@%p31 bra 	$L__BB0_57;
	st.local.u32 	[%rd2], %r38;
	cvta.global.u64 	%rd81, %rd106;
	add.u64 	%rd82, %SP, 0;
	{ // callseq 22, 0
	.param .b64 param0;
	st.param.b64 	[param0], %rd81;
	.param .b64 param1;
	st.param.b64 	[param1], %rd82;
	.param .b32 retval0;
	call.uni (retval0), 
	vprintf, 
	(
	param0, 
	param1
	);
	ld.param.b32 	%r106, [retval0];
	} // callseq 22
$L__BB0_57:
	ld.global.u32 	%r39, [%rd7+28];
	setp.eq.s32 	%p32, %r39, 0;
	@%p32 bra 	$L__BB0_59;
	st.local.u32 	[%rd2], %r39;
	cvta.global.u64 	%rd84, %rd106;
	add.u64 	%rd85, %SP, 0;
	{ // callseq 23, 0
	.param .b64 param0;
	st.param.b64 	[param0], %rd84;
	.param .b64 param1;
	st.param.b64 	[param1], %rd85;
	.param .b32 retval0;
	call.uni (retval0), 
	vprintf, 
	(
	param0, 
	param1
	);
	ld.param.b32 	%r108, [retval0];
	} // callseq 23
$L__BB0_59:
	add.s32 	%r131, %r131, 8;
$L__BB0_60:
	setp.eq.s32 	%p33, %r4, 0;
	@%p33 bra 	$L__BB0_80;
	setp.lt.u32 	%p34, %r5, 3;
	@%p34 bra 	$L__BB0_71;
	mul.wide.u32 	%rd86, %r131, 4;
	add.s64 	%rd8, %rd1, %rd86;
	ld.global.u32 	%r42, [%rd8];
	setp.eq.s32 	%p35, %r42, 0;
	@%p35 bra 	$L__BB0_64;
	st.local.u32 	[%rd2], %r42;
	cvta.global.u64 	%rd88, %rd106;
	add.u64 	%rd89, %SP, 0;
	{ // callseq 24, 0
	.param .b64 param0;
	st.param.b64 	[param0], %rd88;
	.param .b64 param1;
	st.param.b64 	[param1], %rd89;
	.param .b32 retval0;
	call.uni (retval0), 
	vprintf, 
	(
	param0, 
	param1
	);
	ld.param.b32 	%r110, [retval0];
	} // callseq 24
$L__BB0_64:
	ld.global.u32 	%r43, [%rd8+4];
	setp.eq.s32 	%p36, %r43, 0;
	@%p36 bra 	$L__BB0_66;
	st.local.u32 	[%rd2], %r43;
	cvta.global.u64 	%rd91, %rd106;
	add.u64 	%rd92, %SP, 0;
	{ // callseq 25, 0
	.param .b64 param0;
	st.param.b64 	[param0], %rd91;
	.param .b64 param1;
	st.param.b64 	[param1], %rd92;
	.param .b32 retval0;
	call.uni (retval0), 
	vprintf, 
	(
	param0, 
	param1
	);
	ld.param.b32 	%r112, [retval0];
	} // callseq 25
$L__BB0_66:
	ld.global.u32 	%r44, [%rd8+8];
	setp.eq.s32 	%p37, %r44, 0;
	@%p37 bra 	$L__BB0_68;
	st.local.u32 	[%rd2], %r44;
	cvta.global.u64 	%rd94, %rd106;
	add.u64 	%rd95, %SP, 0;
	{ // callseq 26, 0
	.param .b64 param0;
	st.param.b64 	[param0], %rd94;
	.param .b64 param1;
	st.param.b64 	[param1], %rd95;
	.param .b32 retval0;
	call.uni (retval0), 
	vprintf, 
	(
	param0, 
	param1
	);
	ld.param.b32 	%r114, [retval0];
	} // callseq 26
$L__BB0_68:
	ld.global.u32 	%r45, [%rd8+12];
	setp.eq.s32 	%p38, %r45, 0;
	@%p38 bra 	$L__BB0_70;
	st.local.u32 	[%rd2], %r45;
	cvta.global.u64 	%rd97, %rd106;
	add.u64 	%rd98, %SP, 0;
	{ // callseq 27, 0
	.param .b64 param0;
	st.param.b64 	[param0], %rd97;
	.param .b64 param1;
	st.param.b64 	[param1], %rd98;
	.param .b32 retval0;
	call.uni (retval0), 
	vprintf, 
	(
	param0, 
	param1
	);
	ld.param.b32 	%r116, [retval0];
	} // callseq 27
$L__BB0_70:
	add.s32 	%r131, %r131, 4;
$L__BB0_71:
	setp.eq.s32 	%p39, %r7, 0;
	@%p39 bra 	$L__BB0_80;
	mul.wide.u32 	%rd99, %r131, 4;
	add.s64 	%rd9, %rd1, %rd99;
	ld.global.u32 	%r48, [%rd9];
	setp.eq.s32 	%p40, %r48, 0;
	@%p40 bra 	$L__BB0_74;
	st.local.u32 	[%rd2], %r48;
	cvta.global.u64 	%rd101, %rd106;
	add.u64 	%rd102, %SP, 0;
	{ // callseq 28, 0
	.param .b64 param0;
	st.param.b64 	[param0], %rd101;
	.param .b64 param1;
	st.param.b64 	[param1], %rd102;
	.param .b32 retval0;
	call.uni (retval0), 
	vprintf, 
	(
	param0, 
	param1
	);
	ld.param.b32 	%r118, [retval0];
	} // callseq 28
$L__BB0_74:
	setp.eq.s32 	%p41, %r7, 1;
	@%p41 bra 	$L__BB0_80;
	ld.global.u32 	%r49, [%rd9+4];
	setp.eq.s32 	%p42, %r49, 0;
	@%p42 bra 	$L__BB0_77;
	st.local.u32 	[%rd2], %r49;
	cvta.global.u64 	%rd104, %rd106;
	add.u64 	%rd105, %SP, 0;
	{ // callseq 29, 0
	.param .b64 param0;
	st.param.b64 	[param0], %rd104;
	.param .b64 param1;
	st.param.b64 	[param1], %rd105;
	.param .b32 retval0;
	call.uni (retval0), 
	vprintf, 
	(
	param0, 
	param1
	);
	ld.param.b32 	%r120, [retval0];
	} // callseq 29
$L__BB0_77:
	setp.eq.s32 	%p43, %r7, 2;
	@%p43 bra 	$L__BB0_80;
	ld.global.u32 	%r50, [%rd9+8];
	setp.eq.s32 	%p44, %r50, 0;
	@%p44 bra 	$L__BB0_80;
	st.local.u32 	[%rd2], %r50;
	cvta.global.u64 	%rd107, %rd106;
	{ // callseq 30, 0
	.param .b64 param0;
	st.param.b64 	[param0], %rd107;
	.param .b64 param1;
	st.param.b64 	[param1], %rd11;
	.param .b32 retval0;
	call.uni (retval0), 
	vprintf, 
	(
	param0, 
	param1
	);
	ld.param.b32 	%r122, [retval0];
	} // callseq 30
$L__BB0_80:
	cvta.global.u64 	%rd110, %rd109;
	{ // callseq 31, 0
	.param .b64 param0;
	st.param.b64 	[param0], %rd110;
	.param .b64 param1;
	st.param.b64 	[param1], 0;
	.param .b32 retval0;
	call.uni (retval0), 
	vprintf, 
	(
	param0, 
	param1
	);
	ld.param.b32 	%r124, [retval0];
	} // callseq 31
$L__BB0_81:
	add.s32 	%r126, %r126, 1;
	setp.ne.s32 	%p45, %r126, %r52;
	mov.u32 	%r127, %r128;
	@%p45 bra 	$L__BB0_2;
$L__BB0_82:
	ret;

}


// ===== COMPILED SASS (sm_100) =====

	.target	sm_100

	.elftype	@"ET_EXEC"


//--------------------- .note.nv.tkinfo           --------------------------
	.section	.note.nv.tkinfo,"",@"SHT_NOTE"
	.sectionflags	@"SHF_NOTE_NV_TKINFO"
	.tkinfo
        /*0018*/ 	.word	0x00000002
        /*0030*/ 	.string	""
        /*0030*/ 	.string	"ptxas"
        /*0030*/ 	.string	"Cuda compilation tools, release 13.0, V13.0.88"
        /*0030*/ 	.string	"Build cuda_13.0.r13.0/compiler.36424714_0"
        /*0030*/ 	.string	"-arch sm_100 -m 64 "



//--------------------- .note.nv.cuinfo           --------------------------
	.section	.note.nv.cuinfo,"",@"SHT_NOTE"
	.sectionflags	@"SHF_NOTE_NV_CUINFO"
        /*0018*/ 	.short	0x0002
        /*001a*/ 	.short	0x0064
        /*001c*/ 	.short	0x0082
	.zero		2


//--------------------- .nv.info                  --------------------------
	.section	.nv.info,"",@"SHT_CUDA_INFO"
	.align	4


	//----- nvinfo : EIATTR_REGCOUNT
	.align		4
        /*0000*/ 	.byte	0x04, 0x2f
        /*0002*/ 	.short	(.L_3 - .L_2)
	.align		4
.L_2:
        /*0004*/ 	.word	index@(_Z10calcColumnPii)
        /*0008*/ 	.word	0x0000001e


	//----- nvinfo : EIATTR_FRAME_SIZE
	.align		4
.L_3:
        /*000c*/ 	.byte	0x04, 0x11
        /*000e*/ 	.short	(.L_5 - .L_4)
	.align		4
.L_4:
        /*0010*/ 	.word	index@(_Z10calcColumnPii)
        /*0014*/ 	.word	0x00000008


	//----- nvinfo : EIATTR_MIN_STACK_SIZE
	.align		4
.L_5:
        /*0018*/ 	.byte	0x04, 0x12
        /*001a*/ 	.short	(.L_7 - .L_6)
	.align		4
.L_6:
        /*001c*/ 	.word	index@(_Z10calcColumnPii)
        /*0020*/ 	.word	0x00000008
.L_7:


//--------------------- .nv.compat                --------------------------
	.section	.nv.compat,"",@"SHT_CUDA_COMPAT_INFO"
	.align	4
        /*0000*/ 	.byte	0x02, 0x09, 0x00, 0x00, 0x02, 0x02, 0x01, 0x00, 0x02, 0x05, 0x05, 0x00, 0x03, 0x07, 0x01, 0x01
        /*0010*/ 	.byte	0x02, 0x03, 0x00, 0x00, 0x02, 0x06, 0x01, 0x00, 0x04, 0x0b, 0x08, 0x00, 0x09, 0x00, 0x00, 0x00
        /*0020*/ 	.byte	0x00, 0x00, 0x00, 0x00


//--------------------- .nv.info._Z10calcColumnPii --------------------------
	.section	.nv.info._Z10calcColumnPii,"",@"SHT_CUDA_INFO"
	.sectionflags	@""
	.align	4


	//----- nvinfo : EIATTR_CUDA_API_VERSION
	.align		4
        /*0000*/ 	.byte	0x04, 0x37
        /*0002*/ 	.short	(.L_9 - .L_8)
.L_8:
        /*0004*/ 	.word	0x00000082


	//----- nvinfo : EIATTR_KPARAM_INFO
	.align		4
.L_9:
        /*0008*/ 	.byte	0x04, 0x17
        /*000a*/ 	.short	(.L_11 - .L_10)
.L_10:
        /*000c*/ 	.word	0x00000000
        /*0010*/ 	.short	0x0001
        /*0012*/ 	.short	0x0008
        /*0014*/ 	.byte	0x00, 0xf0, 0x11, 0x00


	//----- nvinfo : EIATTR_KPARAM_INFO
	.align		4
.L_11:
        /*0018*/ 	.byte	0x04, 0x17
        /*001a*/ 	.short	(.L_13 - .L_12)
.L_12:
        /*001c*/ 	.word	0x00000000
        /*0020*/ 	.short	0x0000
        /*0022*/ 	.short	0x0000
        /*0024*/ 	.byte	0x00, 0xf5, 0x21, 0x00


	//----- nvinfo : EIATTR_SPARSE_MMA_MASK
	.align		4
.L_13:
        /*0028*/ 	.byte	0x03, 0x50
        /*002a*/ 	.short	0x0000


	//----- nvinfo : EIATTR_MAXREG_COUNT
	.align		4
        /*002c*/ 	.byte	0x03, 0x1b
        /*002e*/ 	.short	0x00ff


	//----- nvinfo : EIATTR_NUM_BARRIERS
	.align		4
        /*0030*/ 	.byte	0x02, 0x4c
        /*0032*/ 	.byte	0x01
	.zero		1


	//----- nvinfo : EIATTR_EXTERNS
	.align		4
        /*0034*/ 	.byte	0x04, 0x0f
        /*0036*/ 	.short	(.L_15 - .L_14)


	//   ....[0]....
	.align		4
.L_14:
        /*0038*/ 	.word	index@(vprintf)


	//----- nvinfo : EIATTR_MERCURY_ISA_VERSION
	.align		4
.L_15:
        /*003c*/ 	.byte	0x03, 0x5f
        /*003e*/ 	.short	0x0101


	//----- nvinfo : EIATTR_VRC_CTA_INIT_COUNT
	.align		4
        /*0040*/ 	.byte	0x02, 0x4a
	.zero		1
	.zero		1


	//----- nvinfo : EIATTR_SYSCALL_OFFSETS
	.align		4
        /*0044*/ 	.byte	0x04, 0x46
        /*0046*/ 	.short	(.L_17 - .L_16)


	//   ....[0]....
.L_16:
        /*0048*/ 	.word	0x000003e0


	//   ....[1]....
        /*004c*/ 	.word	0x000004d0


	//   ....[2]....
        /*0050*/ 	.word	0x000005c0


	//   ....[3]....
        /*0054*/ 	.word	0x000006b0


	//   ....[4]....
        /*0058*/ 	.word	0x000007a0


	//   ....[5]....
        /*005c*/ 	.word	0x00000890


	//   ....[6]....
        /*0060*/ 	.word	0x00000980


	//   ....[7]....
        /*0064*/ 	.word	0x00000a70


	//   ....[8]....
        /*0068*/ 	.word	0x00000b60


	//   ....[9]....
        /*006c*/ 	.word	0x00000c50


	//   ....[10]....
        /*0070*/ 	.word	0x00000d40


	//   ....[11]....
        /*0074*/ 	.word	0x00000e30


	//   ....[12]....
        /*0078*/ 	.word	0x00000f20


	//   ....[13]....
        /*007c*/ 	.word	0x00001010


	//   ....[14]....
        /*0080*/ 	.word	0x00001100


	//   ....[15]....
        /*0084*/ 	.word	0x000011f0


	//   ....[16]....
        /*0088*/ 	.word	0x000013d0


	//   ....[17]....
        /*008c*/ 	.word	0x000014c0


	//   ....[18]....
        /*0090*/ 	.word	0x000015b0


	//   ....[19]....
        /*0094*/ 	.word	0x000016a0


	//   ....[20]....
        /*0098*/ 	.word	0x00001790


	//   ....[21]....
        /*009c*/ 	.word	0x00001880


	//   ....[22]....
        /*00a0*/ 	.word	0x00001970


	//   ....[23]....
        /*00a4*/ 	.word	0x00001a60


	//   ....[24]....
        /*00a8*/ 	.word	0x00001bf0


	//   ....[25]....
        /*00ac*/ 	.word	0x00001ce0


	//   ....[26]....
        /*00b0*/ 	.word	0x00001dd0


	//   ....[27]....
        /*00b4*/ 	.word	0x00001ec0


	//   ....[28]....
        /*00b8*/ 	.word	0x00002000


	//   ....[29]....
        /*00bc*/ 	.word	0x00002110


	//   ....[30]....
        /*00c0*/ 	.word	0x00002210


	//   ....[31]....
        /*00c4*/ 	.word	0x000022a0


	//----- nvinfo : EIATTR_EXIT_INSTR_OFFSETS
	.align		4
.L_17:
        /*00c8*/ 	.byte	0x04, 0x1c
        /*00ca*/ 	.short	(.L_19 - .L_18)


	//   ....[0]....
.L_18:
        /*00cc*/ 	.word	0x000000a0


	//   ....[1]....
        /*00d0*/ 	.word	0x00002300


	//----- nvinfo : EIATTR_CRS_STACK_SIZE
	.align		4
.L_19:
        /*00d4*/ 	.byte	0x04, 0x1e
        /*00d6*/ 	.short	(.L_21 - .L_20)
.L_20:
        /*00d8*/ 	.word	0x00000000


	//----- nvinfo : EIATTR_CBANK_PARAM_SIZE
	.align		4
.L_21:
        /*00dc*/ 	.byte	0x03, 0x19
        /*00de*/ 	.short	0x000c


	//----- nvinfo : EIATTR_PARAM_CBANK
	.align		4
        /*00e0*/ 	.byte	0x04, 0x0a
        /*00e2*/ 	.short	(.L_23 - .L_22)
	.align		4
.L_22:
        /*00e4*/ 	.word	index@(.nv.constant0._Z10calcColumnPii)
        /*00e8*/ 	.short	0x0380
        /*00ea*/ 	.short	0x000c


	//----- nvinfo : EIATTR_SW_WAR
	.align		4
.L_23:
        /*00ec*/ 	.byte	0x04, 0x36
        /*00ee*/ 	.short	(.L_25 - .L_24)
.L_24:
        /*00f0*/ 	.word	0x00000008
.L_25:


//--------------------- .nv.callgraph             --------------------------
	.section	.nv.callgraph,"",@"SHT_CUDA_CALLGRAPH"
	.align	4
	.sectionentsize	8
	.align		4
        /*0000*/ 	.word	0x00000000
	.align		4
        /*0004*/ 	.word	0xffffffff
	.align		4
        /*0008*/ 	.word	index@(_Z10calcColumnPii)
	.align		4
        /*000c*/ 	.word	index@(vprintf)
	.align		4
        /*0010*/ 	.word	0x00000000
	.align		4
        /*0014*/ 	.word	0xfffffffe
	.align		4
        /*0018*/ 	.word	0x00000000
	.align		4
        /*001c*/ 	.word	0xfffffffd
	.align		4
        /*0020*/ 	.word	0x00000000
	.align		4
        /*0024*/ 	.word	0xfffffffc


//--------------------- .nv.constant4             --------------------------
	.section	.nv.constant4,"a",@progbits
	.align	8
	.align		8
.nv.constant4:
        /*0000*/ 	.dword	vprintf
	.align		8
        /*0008*/ 	.dword	$str
	.align		8
        /*0010*/ 	.dword	$str$1


//--------------------- .text._Z10calcColumnPii   --------------------------
	.section	.text._Z10calcColumnPii,"ax",@progbits
	.align	128
        .global         _Z10calcColumnPii
        .type           _Z10calcColumnPii,@function
        .size           _Z10calcColumnPii,(.L_x_72 - _Z10calcColumnPii)
        .other          _Z10calcColumnPii,@"STO_CUDA_ENTRY STV_DEFAULT"
_Z10calcColumnPii:
.text._Z10calcColumnPii:
[----:B------:R-:W0:Y:S08]  /*0000*/  LDC R1, c[0x0][0x37c] ;  /* 0x0000df00ff017b82 */ /* 0x000e300000000800 */
[----:B------:R-:W1:Y:S01]  /*0010*/  LDC R24, c[0x0][0x388] ;  /* 0x0000e200ff187b82 */ /* 0x000e620000000800 */
[----:B------:R-:W2:Y:S01]  /*0020*/  LDCU UR4, c[0x0][0x2f8] ;  /* 0x00005f00ff0477ac */ /* 0x000ea20008000800 */
[----:B------:R-:W3:Y:S01]  /*0030*/  S2R R3, SR_TID.X ;  /* 0x0000000000037919 */ /* 0x000ee20000002100 */
[----:B0-----:R-:W-:Y:S01]  /*0040*/  VIADD R1, R1, 0xfffffff8 ;  /* 0xfffffff801017836 */ /* 0x001fe20000000000 */
[----:B------:R-:W0:Y:S04]  /*0050*/  LDCU UR5, c[0x0][0x2fc] ;  /* 0x00005f80ff0577ac */ /* 0x000e280008000800 */
[----:B------:R-:W4:Y:S08]  /*0060*/  LDC R26, c[0x0][0x360] ;  /* 0x0000d800ff1a7b82 */ /* 0x000f300000000800 */
[----:B------:R-:W0:Y:S01]  /*0070*/  S2UR UR6, SR_CTAID.X ;  /* 0x00000000000679c3 */ /* 0x000e220000002500 */
[----:B--2---:R-:W-:-:S02]  /*0080*/  IADD3 R18, P1, PT, R1, UR4, RZ ;  /* 0x0000000401127c10 */ /* 0x004fc4000ff3e0ff */
[----:B-1----:R-:W-:-:S13]  /*0090*/  ISETP.GE.AND P0, PT, R24, 0x1, PT ;  /* 0x000000011800780c */ /* 0x002fda0003f06270 */
[----:B0--3--:R-:W-:Y:S05]  /*00a0*/  @!P0 EXIT ;  /* 0x000000000000894d */ /* 0x009fea0003800000 */
[----:B------:R-:W-:Y:S01]  /*00b0*/  LOP3.LUT R25, R24, 0x7ffffff0, RZ, 0xc0, !PT ;  /* 0x7ffffff018197812 */ /* 0x000fe200078ec0ff */
[----:B----4-:R-:W-:Y:S01]  /*00c0*/  IMAD R26, R26, UR6, R3 ;  /* 0x000000061a1a7c24 */ /* 0x010fe2000f8e0203 */
[----:B------:R-:W-:Y:S01]  /*00d0*/  LOP3.LUT R24, R24, 0x3, RZ, 0xc0, !PT ;  /* 0x0000000318187812 */ /* 0x000fe200078ec0ff */
[----:B------:R-:W-:Y:S01]  /*00e0*/  IMAD.X R2, RZ, RZ, UR5, P1 ;  /* 0x00000005ff027e24 */ /* 0x000fe200088e06ff */
[----:B------:R-:W0:Y:S01]  /*00f0*/  LDCU.64 UR36, c[0x0][0x358] ;  /* 0x00006b00ff2477ac */ /* 0x000e220008000a00 */
[----:B------:R-:W-:-:S07]  /*0100*/  IMAD.MOV.U32 R23, RZ, RZ, RZ ;  /* 0x000000ffff177224 */ /* 0x000fce00078e00ff */
.L_x_70:
[----:B0-----:R-:W1:Y:S01]  /*0110*/  LDC.64 R4, c[0x0][0x380] ;  /* 0x0000e000ff047b82 */ /* 0x001e620000000a00 */
[C---:B------:R-:W-:Y:S01]  /*0120*/  ISETP.NE.AND P0, PT, R26.reuse, RZ, PT ;  /* 0x000000ff1a00720c */ /* 0x040fe20003f05270 */
[----:B------:R-:W-:Y:S02]  /*0130*/  IMAD.MOV.U32 R3, RZ, RZ, 0x1 ;  /* 0x00000001ff037424 */ /* 0x000fe400078e00ff */
[----:B-1----:R-:W-:-:S10]  /*0140*/  IMAD.WIDE R4, R26, 0x4, R4 ;  /* 0x000000041a047825 */ /* 0x002fd400078e0204 */
[----:B------:R-:W-:Y:S05]  /*0150*/  @!P0 BRA `(.L_x_0) ;  /* 0x0000000000148947 */ /* 0x000fea0003800000 */
[----:B------:R-:W-:Y:S01]  /*0160*/  ISETP.GT.AND P0, PT, R26, R23, PT ;  /* 0x000000171a00720c */ /* 0x000fe20003f04270 */
[----:B------:R-:W-:-:S12]  /*0170*/  IMAD.MOV.U32 R3, RZ, RZ, RZ ;  /* 0x000000ffff037224 */ /* 0x000fd800078e00ff */
[----:B------:R-:W-:Y:S05]  /*0180*/  @P0 BRA `(.L_x_0) ;  /* 0x0000000000080947 */ /* 0x000fea0003800000 */
[----:B0-----:R-:W2:Y:S02]  /*0190*/  LDG.E R3, desc[UR36][R4.64+-0x4] ;  /* 0xfffffc2404037981 */ /* 0x001ea4000c1e1900 */
[----:B--2---:R-:W-:-:S07]  /*01a0*/  IMAD.IADD R3, R3, 0x1, R22 ;  /* 0x0000000103037824 */ /* 0x004fce00078e0216 */
.L_x_0:
[----:B------:R-:W-:Y:S05]  /*01b0*/  WARPSYNC.ALL ;  /* 0x0000000000007948 */ /* 0x000fea0003800000 */
[----:B------:R-:W-:Y:S01]  /*01c0*/  BAR.SYNC.DEFER_BLOCKING 0x0 ;  /* 0x0000000000007b1d */ /* 0x000fe20000010000 */
[----:B------:R-:W-:Y:S01]  /*01d0*/  ISETP.NE.AND P0, PT, R26, RZ, PT ;  /* 0x000000ff1a00720c */ /* 0x000fe20003f05270 */
[----:B------:R-:W-:-:S04]  /*01e0*/  IMAD.MOV.U32 R22, RZ, RZ, R3 ;  /* 0x000000ffff167224 */ /* 0x000fc800078e0003 */
[----:B------:R-:W-:Y:S01]  /*01f0*/  BSSY.RECONVERGENT B8, `(.L_x_1) ;  /* 0x000020c000087945 */ /* 0x000fe20003800200 */
[----:B0-----:R0:W-:Y:S01]  /*0200*/  STG.E desc[UR36][R4.64], R3 ;  /* 0x0000000304007986 */ /* 0x0011e2000c101924 */
[----:B------:R-:W-:Y:S06]  /*0210*/  BAR.SYNC.DEFER_BLOCKING 0x0 ;  /* 0x0000000000007b1d */ /* 0x000fec0000010000 */
[----:B------:R-:W-:Y:S05]  /*0220*/  @P0 BRA `(.L_x_2) ;  /* 0x0000002000200947 */ /* 0x000fea0003800000 */
[----:B------:R-:W1:Y:S01]  /*0230*/  LDCU UR4, c[0x0][0x388] ;  /* 0x00007100ff0477ac */ /* 0x000e620008000800 */
[----:B------:R-:W-:Y:S01]  /*0240*/  IMAD.MOV.U32 R19, RZ, RZ, RZ ;  /* 0x000000ffff137224 */ /* 0x000fe200078e00ff */
[----:B-1----:R-:W-:-:S09]  /*0250*/  UISETP.GE.U32.AND UP0, UPT, UR4, 0x10, UPT ;  /* 0x000000100400788c */ /* 0x002fd2000bf06070 */
[----:B------:R-:W-:Y:S05]  /*0260*/  BRA.U !UP0, `(.L_x_3) ;  /* 0x0000001108007547 */ /* 0x000fea000b800000 */
[----:B------:R-:W1:Y:S01]  /*0270*/  LDCU.64 UR4, c[0x0][0x380] ;  /* 0x00007000ff0477ac */ /* 0x000e620008000a00 */
[----:B------:R-:W-:Y:S01]  /*0280*/  BSSY.RECONVERGENT B7, `(.L_x_4) ;  /* 0x00000fd000077945 */ /* 0x000fe20003800200 */
[----:B------:R-:W-:Y:S01]  /*0290*/  IADD3 R19, PT, PT, -R25, RZ, RZ ;  /* 0x000000ff19137210 */ /* 0x000fe20007ffe1ff */
[----:B-1----:R-:W-:-:S04]  /*02a0*/  UIADD3 UR4, UP0, UPT, UR4, 0x20, URZ ;  /* 0x0000002004047890 */ /* 0x002fc8000ff1e0ff */
[----:B------:R-:W-:Y:S02]  /*02b0*/  UIADD3.X UR5, UPT, UPT, URZ, UR5, URZ, UP0, !UPT ;  /* 0x00000005ff057290 */ /* 0x000fe400087fe4ff */
[----:B------:R-:W-:-:S04]  /*02c0*/  IMAD.U32 R16, RZ, RZ, UR4 ;  /* 0x00000004ff107e24 */ /* 0x000fc8000f8e00ff */
[----:B------:R-:W-:-:S07]  /*02d0*/  IMAD.U32 R17, RZ, RZ, UR5 ;  /* 0x00000005ff117e24 */ /* 0x000fce000f8e00ff */
.L_x_37:
[----:B------:R-:W2:Y:S01]  /*02e0*/  LDG.E R0, desc[UR36][R16.64+-0x20] ;  /* 0xffffe02410007981 */ /* 0x000ea2000c1e1900 */
[----:B------:R-:W-:Y:S01]  /*02f0*/  VIADD R19, R19, 0x10 ;  /* 0x0000001013137836 */ /* 0x000fe20000000000 */
[----:B------:R-:W-:Y:S04]  /*0300*/  BSSY.RECONVERGENT B6, `(.L_x_5) ;  /* 0x000000f000067945 */ /* 0x000fe80003800200 */
[----:B------:R-:W-:-:S04]  /*0310*/  ISETP.NE.AND P1, PT, R19, RZ, PT ;  /* 0x000000ff1300720c */ /* 0x000fc80003f25270 */
[----:B------:R-:W-:Y:S02]  /*0320*/  P2R R27, PR, RZ, 0x2 ;  /* 0x00000002ff1b7803 */ /* 0x000fe40000000000 */
[----:B--2---:R-:W-:-:S13]  /*0330*/  ISETP.NE.AND P0, PT, R0, RZ, PT ;  /* 0x000000ff0000720c */ /* 0x004fda0003f05270 */
[----:B------:R-:W-:Y:S05]  /*0340*/  @!P0 BRA `(.L_x_6) ;  /* 0x0000000000288947 */ /* 0x000fea0003800000 */
[----:B------:R-:W-:Y:S01]  /*0350*/  MOV R8, 0x0 ;  /* 0x0000000000087802 */ /* 0x000fe20000000f00 */
[----:B------:R1:W-:Y:S01]  /*0360*/  STL [R1], R0 ;  /* 0x0000000001007387 */ /* 0x0003e20000100800 */
[----:B------:R-:W0:Y:S01]  /*0370*/  LDCU.64 UR4, c[0x4][0x8] ;  /* 0x01000100ff0477ac */ /* 0x000e220008000a00 */
[----:B------:R-:W-:Y:S02]  /*0380*/  IMAD.MOV.U32 R6, RZ, RZ, R18 ;  /* 0x000000ffff067224 */ /* 0x000fe400078e0012 */
[----:B------:R-:W-:Y:S01]  /*0390*/  IMAD.MOV.U32 R7, RZ, RZ, R2 ;  /* 0x000000ffff077224 */ /* 0x000fe200078e0002 */
[----:B------:R-:W2:Y:S01]  /*03a0*/  LDC.64 R8, c[0x4][R8] ;  /* 0x0100000008087b82 */ /* 0x000ea20000000a00 */
[----:B0-----:R-:W-:Y:S02]  /*03b0*/  IMAD.U32 R4, RZ, RZ, UR4 ;  /* 0x00000004ff047e24 */ /* 0x001fe4000f8e00ff */
[----:B-1----:R-:W-:-:S07]  /*03c0*/  IMAD.U32 R5, RZ, RZ, UR5 ;  /* 0x00000005ff057e24 */ /* 0x002fce000f8e00ff */
[----:B------:R-:W-:-:S07]  /*03d0*/  LEPC R20, `(.L_x_6) ;  /* 0x000000001014794e */ /* 0x000fce0000000000 */
[----:B--2---:R-:W-:Y:S05]  /*03e0*/  CALL.ABS.NOINC R8 ;  /* 0x0000000008007343 */ /* 0x004fea0003c00000 */
.L_x_6:
[----:B------:R-:W-:Y:S05]  /*03f0*/  BSYNC.RECONVERGENT B6 ;  /* 0x0000000000067941 */ /* 0x000fea0003800200 */
.L_x_5:
[----:B------:R-:W2:Y:S01]  /*0400*/  LDG.E R0, desc[UR36][R16.64+-0x1c] ;  /* 0xffffe42410007981 */ /* 0x000ea2000c1e1900 */
[----:B------:R-:W-:Y:S01]  /*0410*/  BSSY.RECONVERGENT B6, `(.L_x_7) ;  /* 0x000000d000067945 */ /* 0x000fe20003800200 */
        /* <DEDUP_REMOVED lines=8> */
[----:B0-----:R-:W-:Y:S01]  /*04a0*/  MOV R4, UR4 ;  /* 0x0000000400047c02 */ /* 0x001fe20008000f00 */
[----:B-1----:R-:W-:-:S07]  /*04b0*/  IMAD.U32 R5, RZ, RZ, UR5 ;  /* 0x00000005ff057e24 */ /* 0x002fce000f8e00ff */
[----:B------:R-:W-:-:S07]  /*04c0*/  LEPC R20, `(.L_x_8) ;  /* 0x000000001014794e */ /* 0x000fce0000000000 */
[----:B--2---:R-:W-:Y:S05]  /*04d0*/  CALL.ABS.NOINC R8 ;  /* 0x0000000008007343 */ /* 0x004fea0003c00000 */
.L_x_8:
[----:B------:R-:W-:Y:S05]  /*04e0*/  BSYNC.RECONVERGENT B6 ;  /* 0x0000000000067941 */ /* 0x000fea0003800200 */
.L_x_7:
        /* <DEDUP_REMOVED lines=14> */
.L_x_10:
[----:B------:R-:W-:Y:S05]  /*05d0*/  BSYNC.RECONVERGENT B6 ;  /* 0x0000000000067941 */ /* 0x000fea0003800200 */
.L_x_9:
        /* <DEDUP_REMOVED lines=14> */
.L_x_12:
[----:B------:R-:W-:Y:S05]  /*06c0*/  BSYNC.RECONVERGENT B6 ;  /* 0x0000000000067941 */ /* 0x000fea0003800200 */
.L_x_11:
        /* <DEDUP_REMOVED lines=14> */
.L_x_14:
[----:B------:R-:W-:Y:S05]  /*07b0*/  BSYNC.RECONVERGENT B6 ;  /* 0x0000000000067941 */ /* 0x000fea0003800200 */
.L_x_13:
        /* <DEDUP_REMOVED lines=14> */
.L_x_16:
[----:B------:R-:W-:Y:S05]  /*08a0*/  BSYNC.RECONVERGENT B6 ;  /* 0x0000000000067941 */ /* 0x000fea0003800200 */
.L_x_15:
        /* <DEDUP_REMOVED lines=14> */
.L_x_18:
[----:B------:R-:W-:Y:S05]  /*0990*/  BSYNC.RECONVERGENT B6 ;  /* 0x0000000000067941 */ /* 0x000fea0003800200 */
.L_x_17:
        /* <DEDUP_REMOVED lines=14> */
.L_x_20:
[----:B------:R-:W-:Y:S05]  /*0a80*/  BSYNC.RECONVERGENT B6 ;  /* 0x0000000000067941 */ /* 0x000fea0003800200 */
.L_x_19:
        /* <DEDUP_REMOVED lines=14> */
.L_x_22:
[----:B------:R-:W-:Y:S05]  /*0b70*/  BSYNC.RECONVERGENT B6 ;  /* 0x0000000000067941 */ /* 0x000fea0003800200 */
.L_x_21:
        /* <DEDUP_REMOVED lines=14> */
.L_x_24:
[----:B------:R-:W-:Y:S05]  /*0c60*/  BSYNC.RECONVERGENT B6 ;  /* 0x0000000000067941 */ /* 0x000fea0003800200 */
.L_x_23:
        /* <DEDUP_REMOVED lines=14> */
.L_x_26:
[----:B------:R-:W-:Y:S05]  /*0d50*/  BSYNC.RECONVERGENT B6 ;  /* 0x0000000000067941 */ /* 0x000fea0003800200 */
.L_x_25:
        /* <DEDUP_REMOVED lines=14> */
.L_x_28:
[----:B------:R-:W-:Y:S05]  /*0e40*/  BSYNC.RECONVERGENT B6 ;  /* 0x0000000000067941 */ /* 0x000fea0003800200 */
.L_x_27:
        /* <DEDUP_REMOVED lines=14> */
.L_x_30:
[----:B------:R-:W-:Y:S05]  /*0f30*/  BSYNC.RECONVERGENT B6 ;  /* 0x0000000000067941 */ /* 0x000fea0003800200 */
.L_x_29:
        /* <DEDUP_REMOVED lines=14> */
.L_x_32:
[----:B------:R-:W-:Y:S05]  /*1020*/  BSYNC.RECONVERGENT B6 ;  /* 0x0000000000067941 */ /* 0x000fea0003800200 */
.L_x_31:
        /* <DEDUP_REMOVED lines=14> */
.L_x_34:
[----:B------:R-:W-:Y:S05]  /*1110*/  BSYNC.RECONVERGENT B6 ;  /* 0x0000000000067941 */ /* 0x000fea0003800200 */
.L_x_33:
        /* <DEDUP_REMOVED lines=14> */
.L_x_36:
[----:B------:R-:W-:Y:S05]  /*1200*/  BSYNC.RECONVERGENT B6 ;  /* 0x0000000000067941 */ /* 0x000fea0003800200 */
.L_x_35:
[----:B------:R-:W-:Y:S02]  /*1210*/  ISETP.NE.AND P6, PT, R27, RZ, PT ;  /* 0x000000ff1b00720c */ /* 0x000fe40003fc5270 */
[----:B------:R-:W-:-:S05]  /*1220*/  IADD3 R16, P0, PT, R16, 0x40, RZ ;  /* 0x0000004010107810 */ /* 0x000fca0007f1e0ff */
[----:B------:R-:W-:-:S06]  /*1230*/  IMAD.X R17, RZ, RZ, R17, P0 ;  /* 0x000000ffff117224 */ /* 0x000fcc00000e0611 */
[----:B------:R-:W-:Y:S05]  /*1240*/  @P6 BRA `(.L_x_37) ;  /* 0xfffffff000246947 */ /* 0x000fea000383ffff */
[----:B------:R-:W-:Y:S05]  /*1250*/  BSYNC.RECONVERGENT B7 ;  /* 0x0000000000077941 */ /* 0x000fea0003800200 */
.L_x_4:
[----:B------:R-:W-:-:S07]  /*1260*/  IMAD.MOV.U32 R19, RZ, RZ, R25 ;  /* 0x000000ffff137224 */ /* 0x000fce00078e0019 */
.L_x_3:
[----:B------:R-:W1:Y:S02]  /*1270*/  LDC R27, c[0x0][0x388] ;  /* 0x0000e200ff1b7b82 */ /* 0x000e640000000800 */
[----:B-1----:R-:W-:-:S04]  /*1280*/  LOP3.LUT R0, R27, 0xf, RZ, 0xc0, !PT ;  /* 0x0000000f1b007812 */ /* 0x002fc800078ec0ff */
[----:B------:R-:W-:-:S13]  /*1290*/  ISETP.NE.AND P0, PT, R0, RZ, PT ;  /* 0x000000ff0000720c */ /* 0x000fda0003f05270 */
[----:B------:R-:W-:Y:S05]  /*12a0*/  @!P0 BRA `(.L_x_38) ;  /* 0x0000000c00e08947 */ /* 0x000fea0003800000 */
[----:B------:R-:W-:-:S05]  /*12b0*/  VIADD R0, R0, 0xffffffff ;  /* 0xffffffff00007836 */ /* 0x000fca0000000000 */
[----:B------:R-:W-:-:S13]  /*12c0*/  ISETP.GE.U32.AND P0, PT, R0, 0x7, PT ;  /* 0x000000070000780c */ /* 0x000fda0003f06070 */
[----:B------:R-:W-:Y:S05]  /*12d0*/  @!P0 BRA `(.L_x_39) ;  /* 0x0000000400ec8947 */ /* 0x000fea0003800000 */
[----:B------:R-:W1:Y:S02]  /*12e0*/  LDC.64 R16, c[0x0][0x380] ;  /* 0x0000e000ff107b82 */ /* 0x000e640000000a00 */
[----:B-1----:R-:W-:-:S05]  /*12f0*/  IMAD.WIDE.U32 R16, R19, 0x4, R16 ;  /* 0x0000000413107825 */ /* 0x002fca00078e0010 */
        /* <DEDUP_REMOVED lines=10> */
[----:B0-----:R-:W-:Y:S01]  /*13a0*/  IMAD.U32 R4, RZ, RZ, UR4 ;  /* 0x00000004ff047e24 */ /* 0x001fe2000f8e00ff */
[----:B-1----:R-:W-:-:S07]  /*13b0*/  MOV R5, UR5 ;  /* 0x0000000500057c02 */ /* 0x002fce0008000f00 */
[----:B------:R-:W-:-:S07]  /*13c0*/  LEPC R20, `(.L_x_41) ;  /* 0x000000001014794e */ /* 0x000fce0000000000 */
[----:B--2---:R-:W-:Y:S05]  /*13d0*/  CALL.ABS.NOINC R8 ;  /* 0x0000000008007343 */ /* 0x004fea0003c00000 */
.L_x_41:
[----:B------:R-:W-:Y:S05]  /*13e0*/  BSYNC.RECONVERGENT B6 ;  /* 0x0000000000067941 */ /* 0x000fea0003800200 */
.L_x_40:
        /* <DEDUP_REMOVED lines=14> */
.L_x_43:
[----:B------:R-:W-:Y:S05]  /*14d0*/  BSYNC.RECONVERGENT B6 ;  /* 0x0000000000067941 */ /* 0x000fea0003800200 */
.L_x_42:
        /* <DEDUP_REMOVED lines=14> */
.L_x_45:
[----:B------:R-:W-:Y:S05]  /*15c0*/  BSYNC.RECONVERGENT B6 ;  /* 0x0000000000067941 */ /* 0x000fea0003800200 */
.L_x_44:
        /* <DEDUP_REMOVED lines=14> */
.L_x_47:
[----:B------:R-:W-:Y:S05]  /*16b0*/  BSYNC.RECONVERGENT B6 ;  /* 0x0000000000067941 */ /* 0x000fea0003800200 */
.L_x_46:
        /* <DEDUP_REMOVED lines=14> */
.L_x_49:
[----:B------:R-:W-:Y:S05]  /*17a0*/  BSYNC.RECONVERGENT B6 ;  /* 0x0000000000067941 */ /* 0x000fea0003800200 */
.L_x_48:
        /* <DEDUP_REMOVED lines=14> */
.L_x_51:
[----:B------:R-:W-:Y:S05]  /*1890*/  BSYNC.RECONVERGENT B6 ;  /* 0x0000000000067941 */ /* 0x000fea0003800200 */
.L_x_50:
        /* <DEDUP_REMOVED lines=14> */
.L_x_53:
[----:B------:R-:W-:Y:S05]  /*1980*/  BSYNC.RECONVERGENT B6 ;  /* 0x0000000000067941 */ /* 0x000fea0003800200 */
.L_x_52:
        /* <DEDUP_REMOVED lines=14> */
.L_x_55:
[----:B------:R-:W-:Y:S05]  /*1a70*/  BSYNC.RECONVERGENT B6 ;  /* 0x0000000000067941 */ /* 0x000fea0003800200 */
.L_x_54:
[----:B------:R-:W-:-:S07]  /*1a80*/  IADD3 R19, PT, PT, R19, 0x8, RZ ;  /* 0x0000000813137810 */ /* 0x000fce0007ffe0ff */
.L_x_39:
[----:B------:R-:W-:Y:S01]  /*1a90*/  LOP3.LUT R27, R27, 0x7, RZ, 0xc0, !PT ;  /* 0x000000071b1b7812 */ /* 0x000fe200078ec0ff */
[----:B------:R-:W-:Y:S03]  /*1aa0*/  BSSY.RECONVERGENT B7, `(.L_x_38) ;  /* 0x0000078000077945 */ /* 0x000fe60003800200 */
        /* <DEDUP_REMOVED lines=21> */
.L_x_59:
[----:B------:R-:W-:Y:S05]  /*1c00*/  BSYNC.RECONVERGENT B6 ;  /* 0x0000000000067941 */ /* 0x000fea0003800200 */
.L_x_58:
        /* <DEDUP_REMOVED lines=14> */
.L_x_61:
[----:B------:R-:W-:Y:S05]  /*1cf0*/  BSYNC.RECONVERGENT B6 ;  /* 0x0000000000067941 */ /* 0x000fea0003800200 */
.L_x_60:
        /* <DEDUP_REMOVED lines=14> */
.L_x_63:
[----:B------:R-:W-:Y:S05]  /*1de0*/  BSYNC.RECONVERGENT B6 ;  /* 0x0000000000067941 */ /* 0x000fea0003800200 */
.L_x_62:
        /* <DEDUP_REMOVED lines=14> */
.L_x_65:
[----:B------:R-:W-:Y:S05]  /*1ed0*/  BSYNC.RECONVERGENT B6 ;  /* 0x0000000000067941 */ /* 0x000fea0003800200 */
.L_x_64:
[----:B------:R-:W-:-:S07]  /*1ee0*/  VIADD R19, R19, 0x4 ;  /* 0x0000000413137836 */ /* 0x000fce0000000000 */
.L_x_57:
[----:B------:R-:W-:-:S13]  /*1ef0*/  ISETP.NE.AND P0, PT, R24, RZ, PT ;  /* 0x000000ff1800720c */ /* 0x000fda0003f05270 */
        /* <DEDUP_REMOVED lines=10> */
[----:B------:R-:W-:Y:S01]  /*1fa0*/  MOV R6, R18 ;  /* 0x0000001200067202 */ /* 0x000fe20000000f00 */
[----:B------:R-:W-:Y:S02]  /*1fb0*/  IMAD.MOV.U32 R7, RZ, RZ, R2 ;  /* 0x000000ffff077224 */ /* 0x000fe400078e0002 */
[----:B------:R-:W2:Y:S01]  /*1fc0*/  LDC.64 R8, c[0x4][R8] ;  /* 0x0100000008087b82 */ /* 0x000ea20000000a00 */
[----:B0-----:R-:W-:Y:S02]  /*1fd0*/  IMAD.U32 R4, RZ, RZ, UR4 ;  /* 0x00000004ff047e24 */ /* 0x001fe4000f8e00ff */
[----:B-1----:R-:W-:-:S07]  /*1fe0*/  IMAD.U32 R5, RZ, RZ, UR5 ;  /* 0x00000005ff057e24 */ /* 0x002fce000f8e00ff */
[----:B------:R-:W-:-:S07]  /*1ff0*/  LEPC R20, `(.L_x_67) ;  /* 0x000000001014794e */ /* 0x000fce0000000000 */
[----:B--2---:R-:W-:Y:S05]  /*2000*/  CALL.ABS.NOINC R8 ;  /* 0x0000000008007343 */ /* 0x004fea0003c00000 */
.L_x_67:
[----:B------:R-:W-:Y:S05]  /*2010*/  BSYNC.RECONVERGENT B6 ;  /* 0x0000000000067941 */ /* 0x000fea0003800200 */
.L_x_66:
[----:B------:R-:W-:-:S13]  /*2020*/  ISETP.NE.AND P0, PT, R24, 0x1, PT ;  /* 0x000000011800780c */ /* 0x000fda0003f05270 */
[----:B------:R-:W-:Y:S05]  /*2030*/  @!P0 BRA `(.L_x_56) ;  /* 0x0000000000788947 */ /* 0x000fea0003800000 */
        /* <DEDUP_REMOVED lines=14> */
.L_x_69:
[----:B------:R-:W-:Y:S05]  /*2120*/  BSYNC.RECONVERGENT B6 ;  /* 0x0000000000067941 */ /* 0x000fea0003800200 */
.L_x_68:
[----:B------:R-:W-:-:S13]  /*2130*/  ISETP.NE.AND P0, PT, R24, 0x2, PT ;  /* 0x000000021800780c */ /* 0x000fda0003f05270 */
[----:B------:R-:W-:Y:S05]  /*2140*/  @!P0 BRA `(.L_x_56) ;  /* 0x0000000000348947 */ /* 0x000fea0003800000 */
[----:B------:R-:W2:Y:S02]  /*2150*/  LDG.E R16, desc[UR36][R16.64+0x8] ;  /* 0x0000082410107981 */ /* 0x000ea4000c1e1900 */
        /* <DEDUP_REMOVED lines=12> */
.L_x_56:
[----:B------:R-:W-:Y:S05]  /*2220*/  BSYNC.RECONVERGENT B7 ;  /* 0x0000000000077941 */ /* 0x000fea0003800200 */
.L_x_38:
[----:B------:R-:W-:Y:S01]  /*2230*/  MOV R8, 0x0 ;  /* 0x0000000000087802 */ /* 0x000fe20000000f00 */
[----:B------:R-:W0:Y:S01]  /*2240*/  LDCU.64 UR4, c[0x4][0x10] ;  /* 0x01000200ff0477ac */ /* 0x000e220008000a00 */
[----:B------:R-:W-:-:S04]  /*2250*/  CS2R R6, SRZ ;  /* 0x0000000000067805 */ /* 0x000fc8000001ff00 */
[----:B------:R-:W1:Y:S01]  /*2260*/  LDC.64 R8, c[0x4][R8] ;  /* 0x0100000008087b82 */ /* 0x000e620000000a00 */
[----:B0-----:R-:W-:Y:S02]  /*2270*/  IMAD.U32 R4, RZ, RZ, UR4 ;  /* 0x00000004ff047e24 */ /* 0x001fe4000f8e00ff */
[----:B------:R-:W-:-:S07]  /*2280*/  IMAD.U32 R5, RZ, RZ, UR5 ;  /* 0x00000005ff057e24 */ /* 0x000fce000f8e00ff */
[----:B------:R-:W-:-:S07]  /*2290*/  LEPC R20, `(.L_x_2) ;  /* 0x000000001014794e */ /* 0x000fce0000000000 */
[----:B-1----:R-:W-:Y:S05]  /*22a0*/  CALL.ABS.NOINC R8 ;  /* 0x0000000008007343 */ /* 0x002fea0003c00000 */
.L_x_2:
[----:B------:R-:W-:Y:S05]  /*22b0*/  BSYNC.RECONVERGENT B8 ;  /* 0x0000000000087941 */ /* 0x000fea0003800200 */
.L_x_1:
[----:B------:R-:W1:Y:S01]  /*22c0*/  LDCU UR4, c[0x0][0x388] ;  /* 0x00007100ff0477ac */ /* 0x000e620008000800 */
[----:B------:R-:W-:-:S05]  /*22d0*/  VIADD R23, R23, 0x1 ;  /* 0x0000000117177836 */ /* 0x000fca0000000000 */
[----:B-1----:R-:W-:-:S13]  /*22e0*/  ISETP.NE.AND P0, PT, R23, UR4, PT ;  /* 0x0000000417007c0c */ /* 0x002fda000bf05270 */
[----:B------:R-:W-:Y:S05]  /*22f0*/  @P0 BRA `(.L_x_70) ;  /* 0xffffffdc00840947 */ /* 0x000fea000383ffff */
[----:B------:R-:W-:Y:S05]  /*2300*/  EXIT ;  /* 0x000000000000794d */ /* 0x000fea0003800000 */
.L_x_71:
[----:B------:R-:W-:-:S00]  /*2310*/  BRA `(.L_x_71) ;  /* 0xfffffffc00fc7947 */ /* 0x000fc0000383ffff */
[----:B------:R-:W-:-:S00]  /*2320*/  NOP ;  /* 0x0000000000007918 */ /* 0x000fc00000000000 */
        /* <DEDUP_REMOVED lines=13> */
.L_x_72:


//--------------------- .nv.global.init           --------------------------
	.section	.nv.global.init,"aw",@progbits
.nv.global.init:
	.type		$str$1,@object
	.size		$str$1,($str - $str$1)
$str$1:
        /*0000*/ 	.byte	0x0a, 0x00
	.type		$str,@object
	.size		$str,(.L_0 - $str)
$str:
        /*0002*/ 	.byte	0x25, 0x64, 0x09, 0x00
.L_0:


//--------------------- .nv.shared.reserved.0     --------------------------
	.section	.nv.shared.reserved.0,"aw",@nobits
	.weak		__nv_reservedSMEM_offset_0_alias
	.size		__nv_reservedSMEM_offset_0_alias, 0, 64
	.other		__nv_reservedSMEM_offset_0_alias,@"STO_CUDA_RESERVED_SHARED STV_DEFAULT"
__nv_reservedSMEM_offset_0_alias:
	.zero		0
	.zero		64


//--------------------- .nv.constant0._Z10calcColumnPii --------------------------
	.section	.nv.constant0._Z10calcColumnPii,"a",@progbits
	.sectionflags	@""
	.align	4
.nv.constant0._Z10calcColumnPii:
	.zero		908


//--------------------- SYMBOLS --------------------------

	.type		.nv.reservedSmem.offset0,@object
	.size		.nv.reservedSmem.offset0,0x4
	.type		vprintf,@function
